//
// Generated by NVIDIA NVVM Compiler
//
// Compiler Build ID: CL-36424714
// Cuda compilation tools, release 13.0, V13.0.88
// Based on NVVM 20.0.0
//

.version 9.0
.target sm_100
.address_size 64

	// .globl	_Z6updatePfS_S_ii
.extern .func  (.param .b32 func_retval0) vprintf
(
	.param .b64 vprintf_param_0,
	.param .b64 vprintf_param_1
)
;
.global .align 1 .b8 $str[43] = {85, 112, 100, 97, 116, 105, 110, 103, 32, 97, 108, 108, 32, 112, 111, 105, 110, 116, 115, 32, 102, 111, 114, 32, 97, 108, 108, 32, 116, 105, 109, 101, 32, 115, 116, 101, 112, 115, 46, 46, 46, 10};
.global .align 4 .b8 __cudart_i2opi_f[24] = {65, 144, 67, 60, 153, 149, 98, 219, 192, 221, 52, 245, 209, 87, 39, 252, 41, 21, 68, 78, 110, 131, 249, 162};

.visible .entry _Z6updatePfS_S_ii(
	.param .u64 .ptr .align 1 _Z6updatePfS_S_ii_param_0,
	.param .u64 .ptr .align 1 _Z6updatePfS_S_ii_param_1,
	.param .u64 .ptr .align 1 _Z6updatePfS_S_ii_param_2,
	.param .u32 _Z6updatePfS_S_ii_param_3,
	.param .u32 _Z6updatePfS_S_ii_param_4
)
{
	.local .align 4 .b8 	__local_depot0[28];
	.reg .b64 	%SP;
	.reg .b64 	%SPL;
	.reg .pred 	%p<18>;
	.reg .b32 	%r<60>;
	.reg .b32 	%f<71>;
	.reg .b64 	%rd<34>;
	.reg .b64 	%fd<28>;

	mov.u64 	%SPL, __local_depot0;
	ld.param.u64 	%rd12, [_Z6updatePfS_S_ii_param_0];
	ld.param.u64 	%rd13, [_Z6updatePfS_S_ii_param_1];
	ld.param.u64 	%rd14, [_Z6updatePfS_S_ii_param_2];
	ld.param.u32 	%r23, [_Z6updatePfS_S_ii_param_3];
	ld.param.u32 	%r24, [_Z6updatePfS_S_ii_param_4];
	add.u64 	%rd1, %SPL, 0;
	mov.u32 	%r25, %ctaid.x;
	shl.b32 	%r26, %r25, 10;
	mov.u32 	%r27, %tid.x;
	or.b32  	%r1, %r26, %r27;
	cvt.rn.f32.s32 	%f17, %r1;
	add.s32 	%r28, %r24, -1;
	cvt.rn.f32.s32 	%f18, %r28;
	div.rn.f32 	%f19, %f17, %f18;
	mul.f32 	%f1, %f19, 0f40C90FDB;
	mul.f32 	%f20, %f1, 0f3F22F983;
	cvt.rni.s32.f32 	%r57, %f20;
	cvt.rn.f32.s32 	%f21, %r57;
	fma.rn.f32 	%f22, %f21, 0fBFC90FDA, %f1;
	fma.rn.f32 	%f23, %f21, 0fB3A22168, %f22;
	fma.rn.f32 	%f65, %f21, 0fA7C234C5, %f23;
	abs.f32 	%f3, %f1;
	setp.ltu.f32 	%p2, %f3, 0f47CE4780;
	@%p2 bra 	$L__BB0_8;
	setp.neu.f32 	%p3, %f3, 0f7F800000;
	@%p3 bra 	$L__BB0_3;
	mov.f32 	%f26, 0f00000000;
	mul.rn.f32 	%f65, %f1, %f26;
	mov.b32 	%r57, 0;
	bra.uni 	$L__BB0_8;
$L__BB0_3:
	mov.b32 	%r3, %f1;
	shl.b32 	%r30, %r3, 8;
	or.b32  	%r4, %r30, -2147483648;
	mov.b64 	%rd33, 0;
	mov.b32 	%r54, 0;
	mov.u64 	%rd31, __cudart_i2opi_f;
	mov.u64 	%rd32, %rd1;
$L__BB0_4:
	.pragma "nounroll";
	ld.global.nc.u32 	%r31, [%rd31];
	mad.wide.u32 	%rd18, %r31, %r4, %rd33;
	shr.u64 	%rd33, %rd18, 32;
	st.local.u32 	[%rd32], %rd18;
	add.s32 	%r54, %r54, 1;
	add.s64 	%rd32, %rd32, 4;
	add.s64 	%rd31, %rd31, 4;
	setp.ne.s32 	%p4, %r54, 6;
	@%p4 bra 	$L__BB0_4;
	shr.u32 	%r32, %r3, 23;
	st.local.u32 	[%rd1+24], %rd33;
	and.b32  	%r7, %r32, 31;
	and.b32  	%r33, %r32, 224;
	add.s32 	%r34, %r33, -128;
	shr.u32 	%r35, %r34, 5;
	mul.wide.u32 	%rd19, %r35, 4;
	sub.s64 	%rd8, %rd1, %rd19;
	ld.local.u32 	%r55, [%rd8+24];
	ld.local.u32 	%r56, [%rd8+20];
	setp.eq.s32 	%p5, %r7, 0;
	@%p5 bra 	$L__BB0_7;
	shf.l.wrap.b32 	%r55, %r56, %r55, %r7;
	ld.local.u32 	%r36, [%rd8+16];
	shf.l.wrap.b32 	%r56, %r36, %r56, %r7;
$L__BB0_7:
	shr.u32 	%r37, %r55, 30;
	shf.l.wrap.b32 	%r38, %r56, %r55, 2;
	shl.b32 	%r39, %r56, 2;
	shr.u32 	%r40, %r38, 31;
	add.s32 	%r41, %r40, %r37;
	neg.s32 	%r42, %r41;
	setp.lt.s32 	%p6, %r3, 0;
	selp.b32 	%r57, %r42, %r41, %p6;
	xor.b32  	%r43, %r38, %r3;
	shr.s32 	%r44, %r38, 31;
	xor.b32  	%r45, %r44, %r38;
	xor.b32  	%r46, %r44, %r39;
	cvt.u64.u32 	%rd20, %r45;
	shl.b64 	%rd21, %rd20, 32;
	cvt.u64.u32 	%rd22, %r46;
	or.b64  	%rd23, %rd21, %rd22;
	cvt.rn.f64.s64 	%fd1, %rd23;
	mul.f64 	%fd2, %fd1, 0d3BF921FB54442D19;
	cvt.rn.f32.f64 	%f24, %fd2;
	neg.f32 	%f25, %f24;
	setp.lt.s32 	%p7, %r43, 0;
	selp.f32 	%f65, %f25, %f24, %p7;
$L__BB0_8:
	mul.rn.f32 	%f27, %f65, %f65;
	and.b32  	%r48, %r57, 1;
	setp.eq.b32 	%p8, %r48, 1;
	selp.f32 	%f28, 0f3F800000, %f65, %p8;
	fma.rn.f32 	%f29, %f27, %f28, 0f00000000;
	fma.rn.f32 	%f30, %f27, 0f37CBAC00, 0fBAB607ED;
	selp.f32 	%f31, %f30, 0fB94D4153, %p8;
	selp.f32 	%f32, 0f3D2AAABB, 0f3C0885E4, %p8;
	fma.rn.f32 	%f33, %f31, %f27, %f32;
	selp.f32 	%f34, 0fBEFFFFFF, 0fBE2AAAA8, %p8;
	fma.rn.f32 	%f35, %f33, %f27, %f34;
	fma.rn.f32 	%f36, %f35, %f29, %f28;
	and.b32  	%r49, %r57, 2;
	setp.eq.s32 	%p9, %r49, 0;
	mov.f32 	%f37, 0f00000000;
	sub.f32 	%f38, %f37, %f36;
	selp.f32 	%f39, %f36, %f38, %p9;
	cvta.to.global.u64 	%rd24, %rd12;
	mul.wide.s32 	%rd25, %r1, 4;
	add.s64 	%rd9, %rd24, %rd25;
	st.global.f32 	[%rd9+4], %f39;
	cvta.to.global.u64 	%rd26, %rd13;
	add.s64 	%rd10, %rd26, %rd25;
	st.global.f32 	[%rd10+4], %f39;
	setp.ne.s32 	%p10, %r1, 0;
	@%p10 bra 	$L__BB0_10;
	mov.u64 	%rd27, $str;
	cvta.global.u64 	%rd28, %rd27;
	{ // callseq 0, 0
	.param .b64 param0;
	st.param.b64 	[param0], %rd28;
	.param .b64 param1;
	st.param.b64 	[param1], 0;
	.param .b32 retval0;
	call.uni (retval0), 
	vprintf, 
	(
	param0, 
	param1
	);
	ld.param.b32 	%r50, [retval0];
	} // callseq 0
$L__BB0_10:
	bar.sync 	0;
	setp.lt.s32 	%p11, %r23, 1;
	@%p11 bra 	$L__BB0_27;
	setp.eq.s32 	%p12, %r1, 0;
	add.s32 	%r52, %r1, 1;
	setp.eq.s32 	%p13, %r52, %r24;
	or.pred  	%p1, %p12, %p13;
	cvta.to.global.u64 	%rd29, %rd14;
	add.s64 	%rd11, %rd29, %rd25;
	and.b32  	%r16, %r23, 3;
	setp.lt.u32 	%p14, %r23, 4;
	@%p14 bra 	$L__BB0_22;
	and.b32  	%r53, %r23, 2147483644;
	neg.s32 	%r58, %r53;
$L__BB0_13:
	mov.f32 	%f66, 0f00000000;
	@%p1 bra 	$L__BB0_15;
	ld.global.f32 	%f41, [%rd9+4];
	cvt.f64.f32 	%fd3, %f41;
	add.f64 	%fd4, %fd3, %fd3;
	ld.global.f32 	%f42, [%rd10+4];
	cvt.f64.f32 	%fd5, %f42;
	sub.f64 	%fd6, %fd4, %fd5;
	fma.rn.f64 	%fd7, %fd3, 0dBFC70A3D80000000, %fd6;
	cvt.rn.f32.f64 	%f66, %fd7;
$L__BB0_15:
	st.global.f32 	[%rd11+4], %f66;
	bar.sync 	0;
	ld.global.f32 	%f44, [%rd9+4];
	st.global.f32 	[%rd10+4], %f44;
	ld.global.f32 	%f45, [%rd11+4];
	st.global.f32 	[%rd9+4], %f45;
	bar.sync 	0;
	mov.f32 	%f67, 0f00000000;
	@%p1 bra 	$L__BB0_17;
	ld.global.f32 	%f46, [%rd9+4];
	cvt.f64.f32 	%fd8, %f46;
	add.f64 	%fd9, %fd8, %fd8;
	ld.global.f32 	%f47, [%rd10+4];
	cvt.f64.f32 	%fd10, %f47;
	sub.f64 	%fd11, %fd9, %fd10;
	fma.rn.f64 	%fd12, %fd8, 0dBFC70A3D80000000, %fd11;
	cvt.rn.f32.f64 	%f67, %fd12;
$L__BB0_17:
	st.global.f32 	[%rd11+4], %f67;
	bar.sync 	0;
	ld.global.f32 	%f49, [%rd9+4];
	st.global.f32 	[%rd10+4], %f49;
	ld.global.f32 	%f50, [%rd11+4];
	st.global.f32 	[%rd9+4], %f50;
	bar.sync 	0;
	mov.f32 	%f68, 0f00000000;
	@%p1 bra 	$L__BB0_19;
	ld.global.f32 	%f51, [%rd9+4];
	cvt.f64.f32 	%fd13, %f51;
	add.f64 	%fd14, %fd13, %fd13;
	ld.global.f32 	%f52, [%rd10+4];
	cvt.f64.f32 	%fd15, %f52;
	sub.f64 	%fd16, %fd14, %fd15;
	fma.rn.f64 	%fd17, %fd13, 0dBFC70A3D80000000, %fd16;
	cvt.rn.f32.f64 	%f68, %fd17;
$L__BB0_19:
	st.global.f32 	[%rd11+4], %f68;
	bar.sync 	0;
	ld.global.f32 	%f54, [%rd9+4];
	st.global.f32 	[%rd10+4], %f54;
	ld.global.f32 	%f55, [%rd11+4];
	st.global.f32 	[%rd9+4], %f55;
	bar.sync 	0;
	mov.f32 	%f69, 0f00000000;
	@%p1 bra 	$L__BB0_21;
	ld.global.f32 	%f56, [%rd9+4];
	cvt.f64.f32 	%fd18, %f56;
	add.f64 	%fd19, %fd18, %fd18;
	ld.global.f32 	%f57, [%rd10+4];
	cvt.f64.f32 	%fd20, %f57;
	sub.f64 	%fd21, %fd19, %fd20;
	fma.rn.f64 	%fd22, %fd18, 0dBFC70A3D80000000, %fd21;
	cvt.rn.f32.f64 	%f69, %fd22;
$L__BB0_21:
	st.global.f32 	[%rd11+4], %f69;
	bar.sync 	0;
	ld.global.f32 	%f58, [%rd9+4];
	st.global.f32 	[%rd10+4], %f58;
	ld.global.f32 	%f59, [%rd11+4];
	st.global.f32 	[%rd9+4], %f59;
	bar.sync 	0;
	add.s32 	%r58, %r58, 4;
	setp.ne.s32 	%p15, %r58, 0;
	@%p15 bra 	$L__BB0_13;
$L__BB0_22:
	setp.eq.s32 	%p16, %r16, 0;
	@%p16 bra 	$L__BB0_27;
	neg.s32 	%r59, %r16;
$L__BB0_24:
	.pragma "nounroll";
	mov.f32 	%f70, 0f00000000;
	@%p1 bra 	$L__BB0_26;
	ld.global.f32 	%f61, [%rd9+4];
	cvt.f64.f32 	%fd23, %f61;
	add.f64 	%fd24, %fd23, %fd23;
	ld.global.f32 	%f62, [%rd10+4];
	cvt.f64.f32 	%fd25, %f62;
	sub.f64 	%fd26, %fd24, %fd25;
	fma.rn.f64 	%fd27, %fd23, 0dBFC70A3D80000000, %fd26;
	cvt.rn.f32.f64 	%f70, %fd27;
$L__BB0_26:
	st.global.f32 	[%rd11+4], %f70;
	bar.sync 	0;
	ld.global.f32 	%f63, [%rd9+4];
	st.global.f32 	[%rd10+4], %f63;
	ld.global.f32 	%f64, [%rd11+4];
	st.global.f32 	[%rd9+4], %f64;
	bar.sync 	0;
	add.s32 	%r59, %r59, 1;
	setp.ne.s32 	%p17, %r59, 0;
	@%p17 bra 	$L__BB0_24;
$L__BB0_27:
	ret;

}


// ===== COMPILED SASS (sm_100) =====

	.target	sm_100

	.elftype	@"ET_EXEC"


//--------------------- .note.nv.tkinfo           --------------------------
	.section	.note.nv.tkinfo,"",@"SHT_NOTE"
	.sectionflags	@"SHF_NOTE_NV_TKINFO"
	.tkinfo
        /*0018*/ 	.word	0x00000002
        /*0030*/ 	.string	""
        /*0030*/ 	.string	"ptxas"
        /*0030*/ 	.string	"Cuda compilation tools, release 13.0, V13.0.88"
        /*0030*/ 	.string	"Build cuda_13.0.r13.0/compiler.36424714_0"
        /*0030*/ 	.string	"-arch sm_100 -m 64 "



//--------------------- .note.nv.cuinfo           --------------------------
	.section	.note.nv.cuinfo,"",@"SHT_NOTE"
	.sectionflags	@"SHF_NOTE_NV_CUINFO"
        /*0018*/ 	.short	0x0002
        /*001a*/ 	.short	0x0064
        /*001c*/ 	.short	0x0082
	.zero		2


//--------------------- .nv.info                  --------------------------
	.section	.nv.info,"",@"SHT_CUDA_INFO"
	.align	4


	//----- nvinfo : EIATTR_REGCOUNT
	.align		4
        /*0000*/ 	.byte	0x04, 0x2f
        /*0002*/ 	.short	(.L_3 - .L_2)
	.align		4
.L_2:
        /*0004*/ 	.word	index@(_Z6updatePfS_S_ii)
        /*0008*/ 	.word	0x0000001a


	//----- nvinfo : EIATTR_FRAME_SIZE
	.align		4
.L_3:
        /*000c*/ 	.byte	0x04, 0x11
        /*000e*/ 	.short	(.L_5 - .L_4)
	.align		4
.L_4:
        /*0010*/ 	.word	index@($__internal_0_$__cuda_sm3x_div_rn_noftz_f32_slowpath)
        /*0014*/ 	.word	0x00000020


	//----- nvinfo : EIATTR_FRAME_SIZE
	.align		4
.L_5:
        /*0018*/ 	.byte	0x04, 0x11
        /*001a*/ 	.short	(.L_7 - .L_6)
	.align		4
.L_6:
        /*001c*/ 	.word	index@(_Z6updatePfS_S_ii)
        /*0020*/ 	.word	0x00000020


	//----- nvinfo : EIATTR_MIN_STACK_SIZE
	.align		4
.L_7:
        /*0024*/ 	.byte	0x04, 0x12
        /*0026*/ 	.short	(.L_9 - .L_8)
	.align		4
.L_8:
        /*0028*/ 	.word	index@(_Z6updatePfS_S_ii)
        /*002c*/ 	.word	0x00000020
.L_9:


//--------------------- .nv.compat                --------------------------
	.section	.nv.compat,"",@"SHT_CUDA_COMPAT_INFO"
	.align	4
        /*0000*/ 	.byte	0x02, 0x09, 0x00, 0x00, 0x02, 0x02, 0x01, 0x00, 0x02, 0x05, 0x05, 0x00, 0x03, 0x07, 0x01, 0x01
        /*0010*/ 	.byte	0x02, 0x03, 0x00, 0x00, 0x02, 0x06, 0x01, 0x00, 0x04, 0x0b, 0x08, 0x00, 0x01, 0x00, 0x00, 0x00
        /*0020*/ 	.byte	0x00, 0x00, 0x00, 0x00


//--------------------- .nv.info._Z6updatePfS_S_ii --------------------------
	.section	.nv.info._Z6updatePfS_S_ii,"",@"SHT_CUDA_INFO"
	.sectionflags	@""
	.align	4


	//----- nvinfo : EIATTR_CUDA_API_VERSION
	.align		4
        /*0000*/ 	.byte	0x04, 0x37
        /*0002*/ 	.short	(.L_11 - .L_10)
.L_10:
        /*0004*/ 	.word	0x00000082


	//----- nvinfo : EIATTR_KPARAM_INFO
	.align		4
.L_11:
        /*0008*/ 	.byte	0x04, 0x17
        /*000a*/ 	.short	(.L_13 - .L_12)
.L_12:
        /*000c*/ 	.word	0x00000000
        /*0010*/ 	.short	0x0004
        /*0012*/ 	.short	0x001c
        /*0014*/ 	.byte	0x00, 0xf0, 0x11, 0x00


	//----- nvinfo : EIATTR_KPARAM_INFO
	.align		4
.L_13:
        /*0018*/ 	.byte	0x04, 0x17
        /*001a*/ 	.short	(.L_15 - .L_14)
.L_14:
        /*001c*/ 	.word	0x00000000
        /*0020*/ 	.short	0x0003
        /*0022*/ 	.short	0x0018
        /*0024*/ 	.byte	0x00, 0xf0, 0x11, 0x00


	//----- nvinfo : EIATTR_KPARAM_INFO
	.align		4
.L_15:
        /*0028*/ 	.byte	0x04, 0x17
        /*002a*/ 	.short	(.L_17 - .L_16)
.L_16:
        /*002c*/ 	.word	0x00000000
        /*0030*/ 	.short	0x0002
        /*0032*/ 	.short	0x0010
        /*0034*/ 	.byte	0x00, 0xf5, 0x21, 0x00


	//----- nvinfo : EIATTR_KPARAM_INFO
	.align		4
.L_17:
        /*0038*/ 	.byte	0x04, 0x17
        /*003a*/ 	.short	(.L_19 - .L_18)
.L_18:
        /*003c*/ 	.word	0x00000000
        /*0040*/ 	.short	0x0001
        /*0042*/ 	.short	0x0008
        /*0044*/ 	.byte	0x00, 0xf5, 0x21, 0x00


	//----- nvinfo : EIATTR_KPARAM_INFO
	.align		4
.L_19:
        /*0048*/ 	.byte	0x04, 0x17
        /*004a*/ 	.short	(.L_21 - .L_20)
.L_20:
        /*004c*/ 	.word	0x00000000
        /*0050*/ 	.short	0x0000
        /*0052*/ 	.short	0x0000
        /*0054*/ 	.byte	0x00, 0xf5, 0x21, 0x00


	//----- nvinfo : EIATTR_SPARSE_MMA_MASK
	.align		4
.L_21:
        /*0058*/ 	.byte	0x03, 0x50
        /*005a*/ 	.short	0x0000


	//----- nvinfo : EIATTR_MAXREG_COUNT
	.align		4
        /*005c*/ 	.byte	0x03, 0x1b
        /*005e*/ 	.short	0x00ff


	//----- nvinfo : EIATTR_NUM_BARRIERS
	.align		4
        /*0060*/ 	.byte	0x02, 0x4c
        /*0062*/ 	.byte	0x01
	.zero		1


	//----- nvinfo : EIATTR_EXTERNS
	.align		4
        /*0064*/ 	.byte	0x04, 0x0f
        /*0066*/ 	.short	(.L_23 - .L_22)


	//   ....[0]....
	.align		4
.L_22:
        /*0068*/ 	.word	index@(vprintf)


	//----- nvinfo : EIATTR_MERCURY_ISA_VERSION
	.align		4
.L_23:
        /*006c*/ 	.byte	0x03, 0x5f
        /*006e*/ 	.short	0x0101


	//----- nvinfo : EIATTR_VRC_CTA_INIT_COUNT
	.align		4
        /*0070*/ 	.byte	0x02, 0x4a
	.zero		1
	.zero		1


	//----- nvinfo : EIATTR_SYSCALL_OFFSETS
	.align		4
        /*0074*/ 	.byte	0x04, 0x46
        /*0076*/ 	.short	(.L_25 - .L_24)


	//   ....[0]....
.L_24:
        /*0078*/ 	.word	0x000007a0


	//----- nvinfo : EIATTR_EXIT_INSTR_OFFSETS
	.align		4
.L_25:
        /*007c*/ 	.byte	0x04, 0x1c
        /*007e*/ 	.short	(.L_27 - .L_26)


	//   ....[0]....
.L_26:
        /*0080*/ 	.word	0x000007f0


	//   ....[1]....
        /*0084*/ 	.word	0x00000d70


	//   ....[2]....
        /*0088*/ 	.word	0x00000ee0


	//----- nvinfo : EIATTR_CRS_STACK_SIZE
	.align		4
.L_27:
        /*008c*/ 	.byte	0x04, 0x1e
        /*008e*/ 	.short	(.L_29 - .L_28)
.L_28:
        /*0090*/ 	.word	0x00000000


	//----- nvinfo : EIATTR_CBANK_PARAM_SIZE
	.align		4
.L_29:
        /*0094*/ 	.byte	0x03, 0x19
        /*0096*/ 	.short	0x0020


	//----- nvinfo : EIATTR_PARAM_CBANK
	.align		4
        /*0098*/ 	.byte	0x04, 0x0a
        /*009a*/ 	.short	(.L_31 - .L_30)
	.align		4
.L_30:
        /*009c*/ 	.word	index@(.nv.constant0._Z6updatePfS_S_ii)
        /*00a0*/ 	.short	0x0380
        /*00a2*/ 	.short	0x0020


	//----- nvinfo : EIATTR_SW_WAR
	.align		4
.L_31:
        /*00a4*/ 	.byte	0x04, 0x36
        /*00a6*/ 	.short	(.L_33 - .L_32)
.L_32:
        /*00a8*/ 	.word	0x00000008
.L_33:


//--------------------- .nv.callgraph             --------------------------
	.section	.nv.callgraph,"",@"SHT_CUDA_CALLGRAPH"
	.align	4
	.sectionentsize	8
	.align		4
        /*0000*/ 	.word	0x00000000
	.align		4
        /*0004*/ 	.word	0xffffffff
	.align		4
        /*0008*/ 	.word	index@(_Z6updatePfS_S_ii)
	.align		4
        /*000c*/ 	.word	index@(vprintf)
	.align		4
        /*0010*/ 	.word	0x00000000
	.align		4
        /*0014*/ 	.word	0xfffffffe
	.align		4
        /*0018*/ 	.word	0x00000000
	.align		4
        /*001c*/ 	.word	0xfffffffd
	.align		4
        /*0020*/ 	.word	0x00000000
	.align		4
        /*0024*/ 	.word	0xfffffffc


//--------------------- .nv.constant4             --------------------------
	.section	.nv.constant4,"a",@progbits
	.align	8
	.align		8
.nv.constant4:
        /*0000*/ 	.dword	vprintf
	.align		8
        /*0008*/ 	.dword	$str
	.align		8
        /*0010*/ 	.dword	__cudart_i2opi_f


//--------------------- .text._Z6updatePfS_S_ii   --------------------------
	.section	.text._Z6updatePfS_S_ii,"ax",@progbits
	.align	128
        .global         _Z6updatePfS_S_ii
        .type           _Z6updatePfS_S_ii,@function
        .size           _Z6updatePfS_S_ii,(.L_x_21 - _Z6updatePfS_S_ii)
        .other          _Z6updatePfS_S_ii,@"STO_CUDA_ENTRY STV_DEFAULT"
_Z6updatePfS_S_ii:
.text._Z6updatePfS_S_ii:
[----:B------:R-:W0:Y:S01]  /*0000*/  LDC R1, c[0x0][0x37c] ;  /* 0x0000df00ff017b82 */ /* 0x000e220000000800 */
[----:B------:R-:W1:Y:S01]  /*0010*/  LDCU UR4, c[0x0][0x39c] ;  /* 0x00007380ff0477ac */ /* 0x000e620008000800 */
[----:B------:R-:W2:Y:S06]  /*0020*/  S2R R22, SR_TID.X ;  /* 0x0000000000167919 */ /* 0x000eac0000002100 */
[----:B------:R-:W3:Y:S01]  /*0030*/  S2UR UR5, SR_CTAID.X ;  /* 0x00000000000579c3 */ /* 0x000ee20000002500 */
[----:B------:R-:W-:Y:S01]  /*0040*/  BSSY.RECONVERGENT B0, `(.L_x_0) ;  /* 0x0000013000007945 */ /* 0x000fe20003800200 */
[----:B------:R-:W4:Y:S01]  /*0050*/  LDCU.64 UR36, c[0x0][0x358] ;  /* 0x00006b00ff2477ac */ /* 0x000f220008000a00 */
[----:B0-----:R-:W-:Y:S01]  /*0060*/  VIADD R1, R1, 0xffffffe0 ;  /* 0xffffffe001017836 */ /* 0x001fe20000000000 */
[----:B-1----:R-:W-:-:S06]  /*0070*/  UIADD3 UR4, UPT, UPT, UR4, -0x1, URZ ;  /* 0xffffffff04047890 */ /* 0x002fcc000fffe0ff */
[----:B------:R-:W-:Y:S01]  /*0080*/  I2FP.F32.S32 R3, UR4 ;  /* 0x0000000400037c45 */ /* 0x000fe20008201400 */
[----:B---3--:R-:W-:-:S03]  /*0090*/  USHF.L.U32 UR4, UR5, 0xa, URZ ;  /* 0x0000000a05047899 */ /* 0x008fc600080006ff */
[----:B------:R-:W0:Y:S03]  /*00a0*/  MUFU.RCP R2, R3 ;  /* 0x0000000300027308 */ /* 0x000e260000001000 */
[----:B--2---:R-:W-:-:S04]  /*00b0*/  LOP3.LUT R22, R22, UR4, RZ, 0xfc, !PT ;  /* 0x0000000416167c12 */ /* 0x004fc8000f8efcff */
[----:B------:R-:W-:-:S04]  /*00c0*/  I2FP.F32.S32 R0, R22 ;  /* 0x0000001600007245 */ /* 0x000fc80000201400 */
[----:B------:R-:W1:Y:S01]  /*00d0*/  FCHK P0, R0, R3 ;  /* 0x0000000300007302 */ /* 0x000e620000000000 */
[----:B0-----:R-:W-:-:S04]  /*00e0*/  FFMA R5, -R3, R2, 1 ;  /* 0x3f80000003057423 */ /* 0x001fc80000000102 */
[----:B------:R-:W-:-:S04]  /*00f0*/  FFMA R5, R2, R5, R2 ;  /* 0x0000000502057223 */ /* 0x000fc80000000002 */
[----:B------:R-:W-:-:S04]  /*0100*/  FFMA R2, R0, R5, RZ ;  /* 0x0000000500027223 */ /* 0x000fc800000000ff */
[----:B------:R-:W-:-:S04]  /*0110*/  FFMA R4, -R3, R2, R0 ;  /* 0x0000000203047223 */ /* 0x000fc80000000100 */
[----:B------:R-:W-:Y:S01]  /*0120*/  FFMA R5, R5, R4, R2 ;  /* 0x0000000405057223 */ /* 0x000fe20000000002 */
[----:B-1--4-:R-:W-:Y:S06]  /*0130*/  @!P0 BRA `(.L_x_1) ;  /* 0x00000000000c8947 */ /* 0x012fec0003800000 */
[----:B------:R-:W-:-:S07]  /*0140*/  MOV R2, 0x160 ;  /* 0x0000016000027802 */ /* 0x000fce0000000f00 */
[----:B------:R-:W-:Y:S05]  /*0150*/  CALL.REL.NOINC `($__internal_0_$__cuda_sm3x_div_rn_noftz_f32_slowpath) ;  /* 0x0000000c00647944 */ /* 0x000fea0003c00000 */
[----:B------:R-:W-:-:S07]  /*0160*/  IMAD.MOV.U32 R5, RZ, RZ, R0 ;  /* 0x000000ffff057224 */ /* 0x000fce00078e0000 */
.L_x_1:
[----:B------:R-:W-:Y:S05]  /*0170*/  BSYNC.RECONVERGENT B0 ;  /* 0x0000000000007941 */ /* 0x000fea0003800200 */
.L_x_0:
[----:B------:R-:W-:Y:S01]  /*0180*/  FMUL R5, R5, 6.2831854820251464844 ;  /* 0x40c90fdb05057820 */ /* 0x000fe20000400000 */
[----:B------:R-:W-:Y:S03]  /*0190*/  BSSY.RECONVERGENT B0, `(.L_x_2) ;  /* 0x0000040000007945 */ /* 0x000fe60003800200 */
[C---:B------:R-:W-:Y:S01]  /*01a0*/  FMUL R0, R5.reuse, 0.63661974668502807617 ;  /* 0x3f22f98305007820 */ /* 0x040fe20000400000 */
[----:B------:R-:W-:-:S05]  /*01b0*/  FSETP.GE.AND P0, PT, |R5|, 105615, PT ;  /* 0x47ce47800500780b */ /* 0x000fca0003f06200 */
[----:B------:R-:W0:Y:S02]  /*01c0*/  F2I.NTZ R0, R0 ;  /* 0x0000000000007305 */ /* 0x000e240000203100 */
[----:B0-----:R-:W-:-:S05]  /*01d0*/  I2FP.F32.S32 R2, R0 ;  /* 0x0000000000027245 */ /* 0x001fca0000201400 */
[----:B------:R-:W-:-:S04]  /*01e0*/  FFMA R3, R2, -1.5707962512969970703, R5 ;  /* 0xbfc90fda02037823 */ /* 0x000fc80000000005 */
[----:B------:R-:W-:-:S04]  /*01f0*/  FFMA R3, R2, -7.5497894158615963534e-08, R3 ;  /* 0xb3a2216802037823 */ /* 0x000fc80000000003 */
[----:B------:R-:W-:Y:S01]  /*0200*/  FFMA R2, R2, -5.3903029534742383927e-15, R3 ;  /* 0xa7c234c502027823 */ /* 0x000fe20000000003 */
[----:B------:R-:W-:Y:S06]  /*0210*/  @!P0 BRA `(.L_x_3) ;  /* 0x0000000000dc8947 */ /* 0x000fec0003800000 */
[----:B------:R-:W-:-:S13]  /*0220*/  FSETP.NEU.AND P0, PT, |R5|, +INF , PT ;  /* 0x7f8000000500780b */ /* 0x000fda0003f0d200 */
[----:B------:R-:W-:Y:S01]  /*0230*/  @!P0 FMUL R2, RZ, R5 ;  /* 0x00000005ff028220 */ /* 0x000fe20000400000 */
[----:B------:R-:W-:Y:S01]  /*0240*/  @!P0 IMAD.MOV.U32 R0, RZ, RZ, RZ ;  /* 0x000000ffff008224 */ /* 0x000fe200078e00ff */
[----:B------:R-:W-:Y:S06]  /*0250*/  @!P0 BRA `(.L_x_3) ;  /* 0x0000000000cc8947 */ /* 0x000fec0003800000 */
[----:B------:R-:W-:Y:S01]  /*0260*/  IMAD.SHL.U32 R2, R5, 0x100, RZ ;  /* 0x0000010005027824 */ /* 0x000fe200078e00ff */
[----:B------:R-:W0:Y:S01]  /*0270*/  LDCU.64 UR6, c[0x4][0x10] ;  /* 0x01000200ff0677ac */ /* 0x000e220008000a00 */
[----:B------:R-:W-:Y:S02]  /*0280*/  IMAD.MOV.U32 R6, RZ, RZ, RZ ;  /* 0x000000ffff067224 */ /* 0x000fe400078e00ff */
[----:B------:R-:W-:Y:S01]  /*0290*/  IMAD.MOV.U32 R0, RZ, RZ, R1 ;  /* 0x000000ffff007224 */ /* 0x000fe200078e0001 */
[----:B------:R-:W-:Y:S01]  /*02a0*/  LOP3.LUT R11, R2, 0x80000000, RZ, 0xfc, !PT ;  /* 0x80000000020b7812 */ /* 0x000fe200078efcff */
[----:B------:R-:W-:Y:S01]  /*02b0*/  UMOV UR5, URZ ;  /* 0x000000ff00057c82 */ /* 0x000fe20008000000 */
[----:B------:R-:W-:-:S05]  /*02c0*/  UMOV UR4, URZ ;  /* 0x000000ff00047c82 */ /* 0x000fca0008000000 */
.L_x_4:
[----:B0-----:R-:W-:Y:S02]  /*02d0*/  IMAD.U32 R8, RZ, RZ, UR6 ;  /* 0x00000006ff087e24 */ /* 0x001fe4000f8e00ff */
[----:B------:R-:W-:-:S05]  /*02e0*/  IMAD.U32 R9, RZ, RZ, UR7 ;  /* 0x00000007ff097e24 */ /* 0x000fca000f8e00ff */
[----:B------:R-:W2:Y:S01]  /*02f0*/  LDG.E.CONSTANT R2, desc[UR36][R8.64] ;  /* 0x0000002408027981 */ /* 0x000ea2000c1e9900 */
[----:B------:R-:W-:Y:S02]  /*0300*/  UIADD3 UR6, UP0, UPT, UR6, 0x4, URZ ;  /* 0x0000000406067890 */ /* 0x000fe4000ff1e0ff */
[----:B------:R-:W-:Y:S02]  /*0310*/  UIADD3 UR4, UPT, UPT, UR4, 0x1, URZ ;  /* 0x0000000104047890 */ /* 0x000fe4000fffe0ff */
[----:B------:R-:W-:Y:S02]  /*0320*/  UIADD3.X UR7, UPT, UPT, URZ, UR7, URZ, UP0, !UPT ;  /* 0x00000007ff077290 */ /* 0x000fe400087fe4ff */
[----:B------:R-:W-:Y:S01]  /*0330*/  UISETP.NE.AND UP0, UPT, UR4, 0x6, UPT ;  /* 0x000000060400788c */ /* 0x000fe2000bf05270 */
[----:B--2---:R-:W-:-:S03]  /*0340*/  IMAD.WIDE.U32 R2, R2, R11, RZ ;  /* 0x0000000b02027225 */ /* 0x004fc600078e00ff */
[----:B------:R-:W-:-:S04]  /*0350*/  IADD3 R7, P0, PT, R2, R6, RZ ;  /* 0x0000000602077210 */ /* 0x000fc80007f1e0ff */
[----:B------:R-:W-:Y:S01]  /*0360*/  IADD3.X R6, PT, PT, R3, UR5, RZ, P0, !PT ;  /* 0x0000000503067c10 */ /* 0x000fe200087fe4ff */
[----:B------:R0:W-:Y:S02]  /*0370*/  STL [R0], R7 ;  /* 0x0000000700007387 */ /* 0x0001e40000100800 */
[----:B0-----:R-:W-:Y:S01]  /*0380*/  VIADD R0, R0, 0x4 ;  /* 0x0000000400007836 */ /* 0x001fe20000000000 */
[----:B------:R-:W-:Y:S06]  /*0390*/  BRA.U UP0, `(.L_x_4) ;  /* 0xfffffffd00cc7547 */ /* 0x000fec000b83ffff */
[----:B------:R-:W-:Y:S01]  /*03a0*/  SHF.R.U32.HI R4, RZ, 0x17, R5 ;  /* 0x00000017ff047819 */ /* 0x000fe20000011605 */
[----:B------:R0:W-:Y:S03]  /*03b0*/  STL [R1+0x18], R6 ;  /* 0x0000180601007387 */ /* 0x0001e60000100800 */
[C---:B------:R-:W-:Y:S02]  /*03c0*/  LOP3.LUT R0, R4.reuse, 0xe0, RZ, 0xc0, !PT ;  /* 0x000000e004007812 */ /* 0x040fe400078ec0ff */
[----:B------:R-:W-:-:S03]  /*03d0*/  LOP3.LUT P0, RZ, R4, 0x1f, RZ, 0xc0, !PT ;  /* 0x0000001f04ff7812 */ /* 0x000fc6000780c0ff */
[----:B------:R-:W-:-:S05]  /*03e0*/  VIADD R0, R0, 0xffffff80 ;  /* 0xffffff8000007836 */ /* 0x000fca0000000000 */
[----:B------:R-:W-:-:S05]  /*03f0*/  SHF.R.U32.HI R0, RZ, 0x5, R0 ;  /* 0x00000005ff007819 */ /* 0x000fca0000011600 */
[----:B------:R-:W-:-:S05]  /*0400*/  IMAD R7, R0, -0x4, R1 ;  /* 0xfffffffc00077824 */ /* 0x000fca00078e0201 */
[----:B------:R-:W2:Y:S04]  /*0410*/  LDL R0, [R7+0x18] ;  /* 0x0000180007007983 */ /* 0x000ea80000100800 */
[----:B------:R-:W2:Y:S04]  /*0420*/  LDL R3, [R7+0x14] ;  /* 0x0000140007037983 */ /* 0x000ea80000100800 */
[----:B------:R-:W3:Y:S01]  /*0430*/  @P0 LDL R2, [R7+0x10] ;  /* 0x0000100007020983 */ /* 0x000ee20000100800 */
[----:B------:R-:W-:Y:S01]  /*0440*/  LOP3.LUT R4, R4, 0x1f, RZ, 0xc0, !PT ;  /* 0x0000001f04047812 */ /* 0x000fe200078ec0ff */
[----:B------:R-:W-:Y:S01]  /*0450*/  UMOV UR4, 0x54442d19 ;  /* 0x54442d1900047882 */ /* 0x000fe20000000000 */
[----:B------:R-:W-:-:S02]  /*0460*/  UMOV UR5, 0x3bf921fb ;  /* 0x3bf921fb00057882 */ /* 0x000fc40000000000 */
[-C--:B--2---:R-:W-:Y:S02]  /*0470*/  @P0 SHF.L.W.U32.HI R0, R3, R4.reuse, R0 ;  /* 0x0000000403000219 */ /* 0x084fe40000010e00 */
[----:B---3--:R-:W-:Y:S02]  /*0480*/  @P0 SHF.L.W.U32.HI R3, R2, R4, R3 ;  /* 0x0000000402030219 */ /* 0x008fe40000010e03 */
[----:B------:R-:W-:Y:S02]  /*0490*/  ISETP.GE.AND P0, PT, R5, RZ, PT ;  /* 0x000000ff0500720c */ /* 0x000fe40003f06270 */
[C---:B------:R-:W-:Y:S01]  /*04a0*/  SHF.L.W.U32.HI R2, R3.reuse, 0x2, R0 ;  /* 0x0000000203027819 */ /* 0x040fe20000010e00 */
[----:B------:R-:W-:-:S03]  /*04b0*/  IMAD.SHL.U32 R3, R3, 0x4, RZ ;  /* 0x0000000403037824 */ /* 0x000fc600078e00ff */
[----:B------:R-:W-:Y:S02]  /*04c0*/  SHF.R.S32.HI R4, RZ, 0x1f, R2 ;  /* 0x0000001fff047819 */ /* 0x000fe40000011402 */
[----:B------:R-:W-:Y:S02]  /*04d0*/  LOP3.LUT R5, R2, R5, RZ, 0x3c, !PT ;  /* 0x0000000502057212 */ /* 0x000fe400078e3cff */
[C---:B------:R-:W-:Y:S02]  /*04e0*/  LOP3.LUT R8, R4.reuse, R3, RZ, 0x3c, !PT ;  /* 0x0000000304087212 */ /* 0x040fe400078e3cff */
[----:B------:R-:W-:Y:S02]  /*04f0*/  LOP3.LUT R9, R4, R2, RZ, 0x3c, !PT ;  /* 0x0000000204097212 */ /* 0x000fe400078e3cff */
[----:B------:R-:W-:Y:S02]  /*0500*/  SHF.R.U32.HI R3, RZ, 0x1e, R0 ;  /* 0x0000001eff037819 */ /* 0x000fe40000011600 */
[----:B------:R-:W-:-:S02]  /*0510*/  ISETP.GE.AND P1, PT, R5, RZ, PT ;  /* 0x000000ff0500720c */ /* 0x000fc40003f26270 */
[----:B------:R-:W0:Y:S01]  /*0520*/  I2F.F64.S64 R8, R8 ;  /* 0x0000000800087312 */ /* 0x000e220000301c00 */
[----:B------:R-:W-:-:S05]  /*0530*/  LEA.HI R0, R2, R3, RZ, 0x1 ;  /* 0x0000000302007211 */ /* 0x000fca00078f08ff */
[----:B------:R-:W-:-:S04]  /*0540*/  IMAD.MOV R2, RZ, RZ, -R0 ;  /* 0x000000ffff027224 */ /* 0x000fc800078e0a00 */
[----:B------:R-:W-:Y:S01]  /*0550*/  @!P0 IMAD.MOV.U32 R0, RZ, RZ, R2 ;  /* 0x000000ffff008224 */ /* 0x000fe200078e0002 */
[----:B0-----:R-:W-:-:S10]  /*0560*/  DMUL R6, R8, UR4 ;  /* 0x0000000408067c28 */ /* 0x001fd40008000000 */
[----:B------:R-:W0:Y:S02]  /*0570*/  F2F.F32.F64 R6, R6 ;  /* 0x0000000600067310 */ /* 0x000e240000301000 */
[----:B0-----:R-:W-:-:S07]  /*0580*/  FSEL R2, -R6, R6, !P1 ;  /* 0x0000000606027208 */ /* 0x001fce0004800100 */
.L_x_3:
[----:B------:R-:W-:Y:S05]  /*0590*/  BSYNC.RECONVERGENT B0 ;  /* 0x0000000000007941 */ /* 0x000fea0003800200 */
.L_x_2:
[----:B------:R-:W-:Y:S02]  /*05a0*/  IMAD.MOV.U32 R4, RZ, RZ, 0x37cbac00 ;  /* 0x37cbac00ff047424 */ /* 0x000fe400078e00ff */
[----:B------:R-:W-:Y:S01]  /*05b0*/  FMUL R3, R2, R2 ;  /* 0x0000000202037220 */ /* 0x000fe20000400000 */
[C---:B------:R-:W-:Y:S01]  /*05c0*/  LOP3.LUT R5, R0.reuse, 0x1, RZ, 0xc0, !PT ;  /* 0x0000000100057812 */ /* 0x040fe200078ec0ff */
[----:B------:R-:W0:Y:S01]  /*05d0*/  LDC.64 R18, c[0x0][0x380] ;  /* 0x0000e000ff127b82 */ /* 0x000e220000000a00 */
[----:B------:R-:W-:Y:S02]  /*05e0*/  IMAD.MOV.U32 R6, RZ, RZ, 0x3d2aaabb ;  /* 0x3d2aaabbff067424 */ /* 0x000fe400078e00ff */
[----:B------:R-:W-:Y:S01]  /*05f0*/  FFMA R4, R3, R4, -0.0013887860113754868507 ;  /* 0xbab607ed03047423 */ /* 0x000fe20000000004 */
[----:B------:R-:W-:Y:S01]  /*0600*/  ISETP.NE.U32.AND P0, PT, R5, 0x1, PT ;  /* 0x000000010500780c */ /* 0x000fe20003f05070 */
[----:B------:R-:W-:Y:S01]  /*0610*/  IMAD.MOV.U32 R5, RZ, RZ, 0x3effffff ;  /* 0x3effffffff057424 */ /* 0x000fe200078e00ff */
[----:B------:R-:W-:-:S02]  /*0620*/  LOP3.LUT P1, RZ, R0, 0x2, RZ, 0xc0, !PT ;  /* 0x0000000200ff7812 */ /* 0x000fc4000782c0ff */
[----:B------:R-:W-:Y:S01]  /*0630*/  FSEL R4, R4, -0.00019574658654164522886, !P0 ;  /* 0xb94d415304047808 */ /* 0x000fe20004000000 */
[----:B------:R-:W1:Y:S01]  /*0640*/  LDC.64 R16, c[0x0][0x388] ;  /* 0x0000e200ff107b82 */ /* 0x000e620000000a00 */
[----:B------:R-:W-:Y:S02]  /*0650*/  FSEL R6, R6, 0.0083327032625675201416, !P0 ;  /* 0x3c0885e406067808 */ /* 0x000fe40004000000 */
[----:B------:R-:W-:Y:S02]  /*0660*/  FSEL R5, -R5, -0.16666662693023681641, !P0 ;  /* 0xbe2aaaa805057808 */ /* 0x000fe40004000100 */
[----:B------:R-:W-:Y:S01]  /*0670*/  FSEL R0, R2, 1, P0 ;  /* 0x3f80000002007808 */ /* 0x000fe20000000000 */
[----:B------:R-:W-:Y:S01]  /*0680*/  FFMA R4, R3, R4, R6 ;  /* 0x0000000403047223 */ /* 0x000fe20000000006 */
[----:B------:R-:W-:-:S03]  /*0690*/  ISETP.NE.AND P0, PT, R22, RZ, PT ;  /* 0x000000ff1600720c */ /* 0x000fc60003f05270 */
[C---:B------:R-:W-:Y:S01]  /*06a0*/  FFMA R4, R3.reuse, R4, R5 ;  /* 0x0000000403047223 */ /* 0x040fe20000000005 */
[----:B------:R-:W-:-:S04]  /*06b0*/  FFMA R3, R3, R0, RZ ;  /* 0x0000000003037223 */ /* 0x000fc800000000ff */
[----:B------:R-:W-:Y:S01]  /*06c0*/  FFMA R3, R3, R4, R0 ;  /* 0x0000000403037223 */ /* 0x000fe20000000000 */
[----:B0-----:R-:W-:-:S04]  /*06d0*/  IMAD.WIDE R18, R22, 0x4, R18 ;  /* 0x0000000416127825 */ /* 0x001fc800078e0212 */
[----:B------:R-:W-:Y:S01]  /*06e0*/  @P1 FADD R3, RZ, -R3 ;  /* 0x80000003ff031221 */ /* 0x000fe20000000000 */
[----:B-1----:R-:W-:-:S04]  /*06f0*/  IMAD.WIDE R16, R22, 0x4, R16 ;  /* 0x0000000416107825 */ /* 0x002fc800078e0210 */
[----:B------:R0:W-:Y:S04]  /*0700*/  STG.E desc[UR36][R18.64+0x4], R3 ;  /* 0x0000040312007986 */ /* 0x0001e8000c101924 */
[----:B------:R0:W-:Y:S01]  /*0710*/  STG.E desc[UR36][R16.64+0x4], R3 ;  /* 0x0000040310007986 */ /* 0x0001e2000c101924 */
[----:B------:R-:W-:Y:S05]  /*0720*/  @P0 BRA `(.L_x_5) ;  /* 0x0000000000200947 */ /* 0x000fea0003800000 */
[----:B------:R-:W-:Y:S01]  /*0730*/  MOV R0, 0x0 ;  /* 0x0000000000007802 */ /* 0x000fe20000000f00 */
[----:B------:R-:W1:Y:S01]  /*0740*/  LDCU.64 UR4, c[0x4][0x8] ;  /* 0x01000100ff0477ac */ /* 0x000e620008000a00 */
[----:B------:R-:W-:Y:S02]  /*0750*/  CS2R R6, SRZ ;  /* 0x0000000000067805 */ /* 0x000fe4000001ff00 */
[----:B0-----:R0:W2:Y:S01]  /*0760*/  LDC.64 R2, c[0x4][R0] ;  /* 0x0100000000027b82 */ /* 0x0010a20000000a00 */
[----:B-1----:R-:W-:Y:S02]  /*0770*/  IMAD.U32 R4, RZ, RZ, UR4 ;  /* 0x00000004ff047e24 */ /* 0x002fe4000f8e00ff */
[----:B0-----:R-:W-:-:S07]  /*0780*/  IMAD.U32 R5, RZ, RZ, UR5 ;  /* 0x00000005ff057e24 */ /* 0x001fce000f8e00ff */
[----:B------:R-:W-:-:S07]  /*0790*/  LEPC R20, `(.L_x_5) ;  /* 0x000000001014794e */ /* 0x000fce0000000000 */
[----:B--2---:R-:W-:Y:S05]  /*07a0*/  CALL.ABS.NOINC R2 ;  /* 0x0000000002007343 */ /* 0x004fea0003c00000 */
.L_x_5:
[----:B------:R-:W1:Y:S01]  /*07b0*/  LDC R4, c[0x0][0x398] ;  /* 0x0000e600ff047b82 */ /* 0x000e620000000800 */
[----:B------:R-:W-:Y:S07]  /*07c0*/  WARPSYNC.ALL ;  /* 0x0000000000007948 */ /* 0x000fee0003800000 */
[----:B------:R-:W-:Y:S01]  /*07d0*/  BAR.SYNC.DEFER_BLOCKING 0x0 ;  /* 0x0000000000007b1d */ /* 0x000fe20000010000 */
[----:B-1----:R-:W-:-:S13]  /*07e0*/  ISETP.GE.AND P0, PT, R4, 0x1, PT ;  /* 0x000000010400780c */ /* 0x002fda0003f06270 */
[----:B------:R-:W-:Y:S05]  /*07f0*/  @!P0 EXIT ;  /* 0x000000000000894d */ /* 0x000fea0003800000 */
[----:B0-----:R-:W0:Y:S01]  /*0800*/  LDC.64 R2, c[0x0][0x390] ;  /* 0x0000e400ff027b82 */ /* 0x001e220000000a00 */
[----:B------:R-:W1:Y:S01]  /*0810*/  LDCU UR4, c[0x0][0x39c] ;  /* 0x00007380ff0477ac */ /* 0x000e620008000800 */
[----:B------:R-:W-:Y:S01]  /*0820*/  ISETP.GE.U32.AND P2, PT, R4, 0x4, PT ;  /* 0x000000040400780c */ /* 0x000fe20003f46070 */
[----:B------:R-:W-:Y:S01]  /*0830*/  VIADD R5, R22, 0x1 ;  /* 0x0000000116057836 */ /* 0x000fe20000000000 */
[----:B------:R-:W-:-:S04]  /*0840*/  LOP3.LUT R0, R4, 0x3, RZ, 0xc0, !PT ;  /* 0x0000000304007812 */ /* 0x000fc800078ec0ff */
[----:B------:R-:W-:Y:S02]  /*0850*/  ISETP.NE.AND P1, PT, R0, RZ, PT ;  /* 0x000000ff0000720c */ /* 0x000fe40003f25270 */
[----:B-1----:R-:W-:-:S04]  /*0860*/  ISETP.NE.AND P0, PT, R5, UR4, PT ;  /* 0x0000000405007c0c */ /* 0x002fc8000bf05270 */
[C---:B------:R-:W-:Y:S01]  /*0870*/  ISETP.EQ.OR P0, PT, R22.reuse, RZ, !P0 ;  /* 0x000000ff1600720c */ /* 0x040fe20004702670 */
[----:B0-----:R-:W-:Y:S01]  /*0880*/  IMAD.WIDE R22, R22, 0x4, R2 ;  /* 0x0000000416167825 */ /* 0x001fe200078e0202 */
[----:B------:R-:W-:Y:S11]  /*0890*/  @!P2 BRA `(.L_x_6) ;  /* 0x000000040034a947 */ /* 0x000ff60003800000 */
[----:B------:R-:W-:-:S05]  /*08a0*/  LOP3.LUT R2, R4, 0x7ffffffc, RZ, 0xc0, !PT ;  /* 0x7ffffffc04027812 */ /* 0x000fca00078ec0ff */
[----:B------:R-:W-:-:S07]  /*08b0*/  IMAD.MOV R2, RZ, RZ, -R2 ;  /* 0x000000ffff027224 */ /* 0x000fce00078e0a02 */
.L_x_7:
[----:B------:R-:W2:Y:S04]  /*08c0*/  @!P0 LDG.E R4, desc[UR36][R18.64+0x4] ;  /* 0x0000042412048981 */ /* 0x000ea8000c1e1900 */
[----:B------:R-:W3:Y:S01]  /*08d0*/  @!P0 LDG.E R10, desc[UR36][R16.64+0x4] ;  /* 0x00000424100a8981 */ /* 0x000ee2000c1e1900 */
[----:B-1----:R-:W-:Y:S01]  /*08e0*/  IMAD.MOV.U32 R3, RZ, RZ, RZ ;  /* 0x000000ffff037224 */ /* 0x002fe200078e00ff */
[----:B--2---:R-:W0:Y:S08]  /*08f0*/  @!P0 F2F.F64.F32 R4, R4 ;  /* 0x0000000400048310 */ /* 0x004e300000201800 */
[----:B---3--:R-:W1:Y:S01]  /*0900*/  @!P0 F2F.F64.F32 R8, R10 ;  /* 0x0000000a00088310 */ /* 0x008e620000201800 */
[----:B0-----:R-:W-:-:S08]  /*0910*/  @!P0 DADD R6, R4, R4 ;  /* 0x0000000004068229 */ /* 0x001fd00000000004 */
[----:B-1----:R-:W-:Y:S01]  /*0920*/  @!P0 DADD R6, R6, -R8 ;  /* 0x0000000006068229 */ /* 0x002fe20000000808 */
[----:B------:R-:W-:Y:S02]  /*0930*/  @!P0 IMAD.MOV.U32 R8, RZ, RZ, -0x80000000 ;  /* 0x80000000ff088424 */ /* 0x000fe400078e00ff */
[----:B------:R-:W-:-:S06]  /*0940*/  @!P0 IMAD.MOV.U32 R9, RZ, RZ, 0x3fc70a3d ;  /* 0x3fc70a3dff098424 */ /* 0x000fcc00078e00ff */
[----:B------:R-:W-:-:S06]  /*0950*/  @!P0 DFMA R6, R4, -R8, R6 ;  /* 0x800000080406822b */ /* 0x000fcc0000000006 */
[----:B------:R-:W0:Y:S02]  /*0960*/  @!P0 F2F.F32.F64 R3, R6 ;  /* 0x0000000600038310 */ /* 0x000e240000301000 */
[----:B0-----:R0:W-:Y:S01]  /*0970*/  STG.E desc[UR36][R22.64+0x4], R3 ;  /* 0x0000040316007986 */ /* 0x0011e2000c101924 */
[----:B------:R-:W-:Y:S06]  /*0980*/  BAR.SYNC.DEFER_BLOCKING 0x0 ;  /* 0x0000000000007b1d */ /* 0x000fec0000010000 */
[----:B------:R-:W2:Y:S04]  /*0990*/  LDG.E R11, desc[UR36][R18.64+0x4] ;  /* 0x00000424120b7981 */ /* 0x000ea8000c1e1900 */
[----:B--2---:R1:W-:Y:S04]  /*09a0*/  STG.E desc[UR36][R16.64+0x4], R11 ;  /* 0x0000040b10007986 */ /* 0x0043e8000c101924 */
[----:B------:R-:W2:Y:S04]  /*09b0*/  LDG.E R13, desc[UR36][R22.64+0x4] ;  /* 0x00000424160d7981 */ /* 0x000ea8000c1e1900 */
[----:B--2---:R2:W-:Y:S01]  /*09c0*/  STG.E desc[UR36][R18.64+0x4], R13 ;  /* 0x0000040d12007986 */ /* 0x0045e2000c101924 */
[----:B------:R-:W-:Y:S06]  /*09d0*/  BAR.SYNC.DEFER_BLOCKING 0x0 ;  /* 0x0000000000007b1d */ /* 0x000fec0000010000 */
[----:B------:R-:W3:Y:S04]  /*09e0*/  @!P0 LDG.E R4, desc[UR36][R18.64+0x4] ;  /* 0x0000042412048981 */ /* 0x000ee8000c1e1900 */
[----:B------:R-:W4:Y:S01]  /*09f0*/  @!P0 LDG.E R10, desc[UR36][R16.64+0x4] ;  /* 0x00000424100a8981 */ /* 0x000f22000c1e1900 */
[----:B0-----:R-:W-:Y:S01]  /*0a00*/  IMAD.MOV.U32 R3, RZ, RZ, RZ ;  /* 0x000000ffff037224 */ /* 0x001fe200078e00ff */
[----:B---3--:R-:W0:Y:S08]  /*0a10*/  @!P0 F2F.F64.F32 R4, R4 ;  /* 0x0000000400048310 */ /* 0x008e300000201800 */
[----:B----4-:R-:W3:Y:S01]  /*0a20*/  @!P0 F2F.F64.F32 R8, R10 ;  /* 0x0000000a00088310 */ /* 0x010ee20000201800 */
[----:B0-----:R-:W-:-:S08]  /*0a30*/  @!P0 DADD R6, R4, R4 ;  /* 0x0000000004068229 */ /* 0x001fd00000000004 */
[----:B---3--:R-:W-:Y:S01]  /*0a40*/  @!P0 DADD R6, R6, -R8 ;  /* 0x0000000006068229 */ /* 0x008fe20000000808 */
[----:B------:R-:W-:Y:S02]  /*0a50*/  @!P0 IMAD.MOV.U32 R8, RZ, RZ, -0x80000000 ;  /* 0x80000000ff088424 */ /* 0x000fe400078e00ff */
[----:B------:R-:W-:-:S06]  /*0a60*/  @!P0 IMAD.MOV.U32 R9, RZ, RZ, 0x3fc70a3d ;  /* 0x3fc70a3dff098424 */ /* 0x000fcc00078e00ff */
[----:B------:R-:W-:-:S06]  /*0a70*/  @!P0 DFMA R6, R4, -R8, R6 ;  /* 0x800000080406822b */ /* 0x000fcc0000000006 */
[----:B------:R-:W0:Y:S02]  /*0a80*/  @!P0 F2F.F32.F64 R3, R6 ;  /* 0x0000000600038310 */ /* 0x000e240000301000 */
[----:B0-----:R0:W-:Y:S01]  /*0a90*/  STG.E desc[UR36][R22.64+0x4], R3 ;  /* 0x0000040316007986 */ /* 0x0011e2000c101924 */
[----:B------:R-:W-:Y:S06]  /*0aa0*/  BAR.SYNC.DEFER_BLOCKING 0x0 ;  /* 0x0000000000007b1d */ /* 0x000fec0000010000 */
[----:B-1----:R-:W3:Y:S04]  /*0ab0*/  LDG.E R11, desc[UR36][R18.64+0x4] ;  /* 0x00000424120b7981 */ /* 0x002ee8000c1e1900 */
[----:B---3--:R1:W-:Y:S04]  /*0ac0*/  STG.E desc[UR36][R16.64+0x4], R11 ;  /* 0x0000040b10007986 */ /* 0x0083e8000c101924 */
[----:B--2---:R-:W2:Y:S04]  /*0ad0*/  LDG.E R13, desc[UR36][R22.64+0x4] ;  /* 0x00000424160d7981 */ /* 0x004ea8000c1e1900 */
        /* <DEDUP_REMOVED lines=20> */
[----:B------:R-:W2:Y:S04]  /*0c20*/  @!P0 LDG.E R4, desc[UR36][R18.64+0x4] ;  /* 0x0000042412048981 */ /* 0x000ea8000c1e1900 */
[----:B------:R-:W3:Y:S01]  /*0c30*/  @!P0 LDG.E R10, desc[UR36][R16.64+0x4] ;  /* 0x00000424100a8981 */ /* 0x000ee2000c1e1900 */
[----:B0-----:R-:W-:Y:S01]  /*0c40*/  IMAD.MOV.U32 R3, RZ, RZ, RZ ;  /* 0x000000ffff037224 */ /* 0x001fe200078e00ff */
[----:B--2---:R-:W0:Y:S08]  /*0c50*/  @!P0 F2F.F64.F32 R4, R4 ;  /* 0x0000000400048310 */ /* 0x004e300000201800 */
[----:B---3--:R-:W2:Y:S01]  /*0c60*/  @!P0 F2F.F64.F32 R8, R10 ;  /* 0x0000000a00088310 */ /* 0x008ea20000201800 */
[----:B0-----:R-:W-:-:S08]  /*0c70*/  @!P0 DADD R6, R4, R4 ;  /* 0x0000000004068229 */ /* 0x001fd00000000004 */
[----:B--2---:R-:W-:Y:S01]  /*0c80*/  @!P0 DADD R6, R6, -R8 ;  /* 0x0000000006068229 */ /* 0x004fe20000000808 */
[----:B------:R-:W-:Y:S02]  /*0c90*/  @!P0 IMAD.MOV.U32 R8, RZ, RZ, -0x80000000 ;  /* 0x80000000ff088424 */ /* 0x000fe400078e00ff */
[----:B------:R-:W-:-:S06]  /*0ca0*/  @!P0 IMAD.MOV.U32 R9, RZ, RZ, 0x3fc70a3d ;  /* 0x3fc70a3dff098424 */ /* 0x000fcc00078e00ff */
[----:B------:R-:W-:-:S06]  /*0cb0*/  @!P0 DFMA R6, R4, -R8, R6 ;  /* 0x800000080406822b */ /* 0x000fcc0000000006 */
[----:B------:R-:W0:Y:S02]  /*0cc0*/  @!P0 F2F.F32.F64 R3, R6 ;  /* 0x0000000600038310 */ /* 0x000e240000301000 */
[----:B0-----:R1:W-:Y:S01]  /*0cd0*/  STG.E desc[UR36][R22.64+0x4], R3 ;  /* 0x0000040316007986 */ /* 0x0013e2000c101924 */
[----:B------:R-:W-:Y:S06]  /*0ce0*/  BAR.SYNC.DEFER_BLOCKING 0x0 ;  /* 0x0000000000007b1d */ /* 0x000fec0000010000 */
[----:B------:R-:W2:Y:S01]  /*0cf0*/  LDG.E R5, desc[UR36][R18.64+0x4] ;  /* 0x0000042412057981 */ /* 0x000ea2000c1e1900 */
[----:B------:R-:W-:-:S05]  /*0d00*/  VIADD R2, R2, 0x4 ;  /* 0x0000000402027836 */ /* 0x000fca0000000000 */
[----:B------:R-:W-:Y:S01]  /*0d10*/  ISETP.NE.AND P2, PT, R2, RZ, PT ;  /* 0x000000ff0200720c */ /* 0x000fe20003f45270 */
[----:B--2---:R1:W-:Y:S04]  /*0d20*/  STG.E desc[UR36][R16.64+0x4], R5 ;  /* 0x0000040510007986 */ /* 0x0043e8000c101924 */
[----:B------:R-:W2:Y:S04]  /*0d30*/  LDG.E R9, desc[UR36][R22.64+0x4] ;  /* 0x0000042416097981 */ /* 0x000ea8000c1e1900 */
[----:B--2---:R1:W-:Y:S01]  /*0d40*/  STG.E desc[UR36][R18.64+0x4], R9 ;  /* 0x0000040912007986 */ /* 0x0043e2000c101924 */
[----:B------:R-:W-:Y:S06]  /*0d50*/  BAR.SYNC.DEFER_BLOCKING 0x0 ;  /* 0x0000000000007b1d */ /* 0x000fec0000010000 */
[----:B------:R-:W-:Y:S05]  /*0d60*/  @P2 BRA `(.L_x_7) ;  /* 0xfffffff800d42947 */ /* 0x000fea000383ffff */
.L_x_6:
[----:B------:R-:W-:Y:S05]  /*0d70*/  @!P1 EXIT ;  /* 0x000000000000994d */ /* 0x000fea0003800000 */
[----:B------:R-:W-:-:S07]  /*0d80*/  IMAD.MOV R0, RZ, RZ, -R0 ;  /* 0x000000ffff007224 */ /* 0x000fce00078e0a00 */
.L_x_8:
[----:B------:R-:W1:Y:S04]  /*0d90*/  @!P0 LDG.E R2, desc[UR36][R18.64+0x4] ;  /* 0x0000042412028981 */ /* 0x000e68000c1e1900 */
[----:B------:R-:W2:Y:S01]  /*0da0*/  @!P0 LDG.E R8, desc[UR36][R16.64+0x4] ;  /* 0x0000042410088981 */ /* 0x000ea2000c1e1900 */
[----:B01----:R-:W0:Y:S08]  /*0db0*/  @!P0 F2F.F64.F32 R2, R2 ;  /* 0x0000000200028310 */ /* 0x003e300000201800 */
[----:B--2---:R-:W1:Y:S01]  /*0dc0*/  @!P0 F2F.F64.F32 R6, R8 ;  /* 0x0000000800068310 */ /* 0x004e620000201800 */
[----:B0-----:R-:W-:-:S08]  /*0dd0*/  @!P0 DADD R4, R2, R2 ;  /* 0x0000000002048229 */ /* 0x001fd00000000002 */
[----:B-1----:R-:W-:Y:S01]  /*0de0*/  @!P0 DADD R4, R4, -R6 ;  /* 0x0000000004048229 */ /* 0x002fe20000000806 */
[----:B------:R-:W-:Y:S02]  /*0df0*/  @!P0 IMAD.MOV.U32 R6, RZ, RZ, -0x80000000 ;  /* 0x80000000ff068424 */ /* 0x000fe400078e00ff */
[----:B------:R-:W-:-:S06]  /*0e00*/  @!P0 IMAD.MOV.U32 R7, RZ, RZ, 0x3fc70a3d ;  /* 0x3fc70a3dff078424 */ /* 0x000fcc00078e00ff */
[----:B------:R-:W-:Y:S01]  /*0e10*/  @!P0 DFMA R4, R2, -R6, R4 ;  /* 0x800000060204822b */ /* 0x000fe20000000004 */
[----:B------:R-:W-:-:S06]  /*0e20*/  IMAD.MOV.U32 R3, RZ, RZ, RZ ;  /* 0x000000ffff037224 */ /* 0x000fcc00078e00ff */
        /* <DEDUP_REMOVED lines=11> */
[----:B------:R-:W-:Y:S05]  /*0ee0*/  EXIT ;  /* 0x000000000000794d */ /* 0x000fea0003800000 */
        .weak           $__internal_0_$__cuda_sm3x_div_rn_noftz_f32_slowpath
        .type           $__internal_0_$__cuda_sm3x_div_rn_noftz_f32_slowpath,@function
        .size           $__internal_0_$__cuda_sm3x_div_rn_noftz_f32_slowpath,(.L_x_21 - $__internal_0_$__cuda_sm3x_div_rn_noftz_f32_slowpath)
$__internal_0_$__cuda_sm3x_div_rn_noftz_f32_slowpath:
[--C-:B------:R-:W-:Y:S01]  /*0ef0*/  SHF.R.U32.HI R5, RZ, 0x17, R3.reuse ;  /* 0x00000017ff057819 */ /* 0x100fe20000011603 */
[----:B------:R-:W-:Y:S01]  /*0f00*/  BSSY.RECONVERGENT B1, `(.L_x_9) ;  /* 0x0000064000017945 */ /* 0x000fe20003800200 */
[--C-:B------:R-:W-:Y:S01]  /*0f10*/  SHF.R.U32.HI R4, RZ, 0x17, R0.reuse ;  /* 0x00000017ff047819 */ /* 0x100fe20000011600 */
[----:B------:R-:W-:Y:S01]  /*0f20*/  IMAD.MOV.U32 R6, RZ, RZ, R0 ;  /* 0x000000ffff067224 */ /* 0x000fe200078e0000 */
[----:B------:R-:W-:Y:S01]  /*0f30*/  LOP3.LUT R5, R5, 0xff, RZ, 0xc0, !PT ;  /* 0x000000ff05057812 */ /* 0x000fe200078ec0ff */
[----:B------:R-:W-:Y:S01]  /*0f40*/  IMAD.MOV.U32 R7, RZ, RZ, R3 ;  /* 0x000000ffff077224 */ /* 0x000fe200078e0003 */
[----:B------:R-:W-:-:S03]  /*0f50*/  LOP3.LUT R4, R4, 0xff, RZ, 0xc0, !PT ;  /* 0x000000ff04047812 */ /* 0x000fc600078ec0ff */
[----:B------:R-:W-:Y:S02]  /*0f60*/  VIADD R10, R5, 0xffffffff ;  /* 0xffffffff050a7836 */ /* 0x000fe40000000000 */
[----:B------:R-:W-:-:S03]  /*0f70*/  VIADD R9, R4, 0xffffffff ;  /* 0xffffffff04097836 */ /* 0x000fc60000000000 */
[----:B------:R-:W-:-:S04]  /*0f80*/  ISETP.GT.U32.AND P0, PT, R10, 0xfd, PT ;  /* 0x000000fd0a00780c */ /* 0x000fc80003f04070 */
[----:B------:R-:W-:-:S13]  /*0f90*/  ISETP.GT.U32.OR P0, PT, R9, 0xfd, P0 ;  /* 0x000000fd0900780c */ /* 0x000fda0000704470 */
[----:B------:R-:W-:Y:S01]  /*0fa0*/  @!P0 IMAD.MOV.U32 R8, RZ, RZ, RZ ;  /* 0x000000ffff088224 */ /* 0x000fe200078e00ff */
[----:B------:R-:W-:Y:S06]  /*0fb0*/  @!P0 BRA `(.L_x_10) ;  /* 0x00000000005c8947 */ /* 0x000fec0003800000 */
[----:B------:R-:W-:Y:S02]  /*0fc0*/  FSETP.GTU.FTZ.AND P0, PT, |R0|, +INF , PT ;  /* 0x7f8000000000780b */ /* 0x000fe40003f1c200 */
[----:B------:R-:W-:-:S04]  /*0fd0*/  FSETP.GTU.FTZ.AND P1, PT, |R3|, +INF , PT ;  /* 0x7f8000000300780b */ /* 0x000fc80003f3c200 */
[----:B------:R-:W-:-:S13]  /*0fe0*/  PLOP3.LUT P0, PT, P0, P1, PT, 0xf8, 0x8f ;  /* 0x00000000008f781c */ /* 0x000fda0000703f70 */
[----:B------:R-:W-:Y:S05]  /*0ff0*/  @P0 BRA `(.L_x_11) ;  /* 0x00000004004c0947 */ /* 0x000fea0003800000 */
[----:B------:R-:W-:-:S13]  /*1000*/  LOP3.LUT P0, RZ, R7, 0x7fffffff, R6, 0xc8, !PT ;  /* 0x7fffffff07ff7812 */ /* 0x000fda000780c806 */
[----:B------:R-:W-:Y:S05]  /*1010*/  @!P0 BRA `(.L_x_12) ;  /* 0x00000004003c8947 */ /* 0x000fea0003800000 */
[C---:B------:R-:W-:Y:S02]  /*1020*/  FSETP.NEU.FTZ.AND P2, PT, |R0|.reuse, +INF , PT ;  /* 0x7f8000000000780b */ /* 0x040fe40003f5d200 */
[----:B------:R-:W-:Y:S02]  /*1030*/  FSETP.NEU.FTZ.AND P1, PT, |R3|, +INF , PT ;  /* 0x7f8000000300780b */ /* 0x000fe40003f3d200 */
[----:B------:R-:W-:-:S11]  /*1040*/  FSETP.NEU.FTZ.AND P0, PT, |R0|, +INF , PT ;  /* 0x7f8000000000780b */ /* 0x000fd60003f1d200 */
[----:B------:R-:W-:Y:S05]  /*1050*/  @!P1 BRA !P2, `(.L_x_12) ;  /* 0x00000004002c9947 */ /* 0x000fea0005000000 */
[----:B------:R-:W-:-:S04]  /*1060*/  LOP3.LUT P2, RZ, R6, 0x7fffffff, RZ, 0xc0, !PT ;  /* 0x7fffffff06ff7812 */ /* 0x000fc8000784c0ff */
[----:B------:R-:W-:-:S13]  /*1070*/  PLOP3.LUT P1, PT, P1, P2, PT, 0x2f, 0xf2 ;  /* 0x0000000000f2781c */ /* 0x000fda0000f24577 */
[----:B------:R-:W-:Y:S05]  /*1080*/  @P1 BRA `(.L_x_13) ;  /* 0x0000000400181947 */ /* 0x000fea0003800000 */
[----:B------:R-:W-:-:S04]  /*1090*/  LOP3.LUT P1, RZ, R7, 0x7fffffff, RZ, 0xc0, !PT ;  /* 0x7fffffff07ff7812 */ /* 0x000fc8000782c0ff */
[----:B------:R-:W-:-:S13]  /*10a0*/  PLOP3.LUT P0, PT, P0, P1, PT, 0x2f, 0xf2 ;  /* 0x0000000000f2781c */ /* 0x000fda0000702577 */
[----:B------:R-:W-:Y:S05]  /*10b0*/  @P0 BRA `(.L_x_14) ;  /* 0x0000000400000947 */ /* 0x000fea0003800000 */
[----:B------:R-:W-:Y:S02]  /*10c0*/  ISETP.GE.AND P0, PT, R9, RZ, PT ;  /* 0x000000ff0900720c */ /* 0x000fe40003f06270 */
[----:B------:R-:W-:-:S11]  /*10d0*/  ISETP.GE.AND P1, PT, R10, RZ, PT ;  /* 0x000000ff0a00720c */ /* 0x000fd60003f26270 */
[----:B------:R-:W-:Y:S02]  /*10e0*/  @P0 IMAD.MOV.U32 R8, RZ, RZ, RZ ;  /* 0x000000ffff080224 */ /* 0x000fe400078e00ff */
[----:B------:R-:W-:Y:S01]  /*10f0*/  @!P0 FFMA R6, R0, 1.84467440737095516160e+19, RZ ;  /* 0x5f80000000068823 */ /* 0x000fe200000000ff */
[----:B------:R-:W-:Y:S02]  /*1100*/  @!P0 IMAD.MOV.U32 R8, RZ, RZ, -0x40 ;  /* 0xffffffc0ff088424 */ /* 0x000fe400078e00ff */
[----:B------:R-:W-:Y:S02]  /*1110*/  @!P1 FFMA R7, R3, 1.84467440737095516160e+19, RZ ;  /* 0x5f80000003079823 */ /* 0x000fe400000000ff */
[----:B------:R-:W-:-:S07]  /*1120*/  @!P1 VIADD R8, R8, 0x40 ;  /* 0x0000004008089836 */ /* 0x000fce0000000000 */
.L_x_10:
[----:B------:R-:W-:Y:S01]  /*1130*/  LEA R0, R5, 0xc0800000, 0x17 ;  /* 0xc080000005007811 */ /* 0x000fe200078eb8ff */
[----:B------:R-:W-:Y:S01]  /*1140*/  VIADD R4, R4, 0xffffff81 ;  /* 0xffffff8104047836 */ /* 0x000fe20000000000 */
[----:B------:R-:W-:Y:S03]  /*1150*/  BSSY.RECONVERGENT B2, `(.L_x_15) ;  /* 0x0000035000027945 */ /* 0x000fe60003800200 */
[----:B------:R-:W-:Y:S01]  /*1160*/  IMAD.IADD R7, R7, 0x1, -R0 ;  /* 0x0000000107077824 */ /* 0x000fe200078e0a00 */
[C---:B------:R-:W-:Y:S01]  /*1170*/  IADD3 R5, PT, PT, R4.reuse, 0x7f, -R5 ;  /* 0x0000007f04057810 */ /* 0x040fe20007ffe805 */
[----:B------:R-:W-:Y:S02]  /*1180*/  IMAD R0, R4, -0x800000, R6 ;  /* 0xff80000004007824 */ /* 0x000fe400078e0206 */
[----:B------:R-:W0:Y:S01]  /*1190*/  MUFU.RCP R3, R7 ;  /* 0x0000000700037308 */ /* 0x000e220000001000 */
[----:B------:R-:W-:Y:S01]  /*11a0*/  FADD.FTZ R9, -R7, -RZ ;  /* 0x800000ff07097221 */ /* 0x000fe20000010100 */
[----:B------:R-:W-:-:S03]  /*11b0*/  IMAD.IADD R5, R5, 0x1, R8 ;  /* 0x0000000105057824 */ /* 0x000fc600078e0208 */
[----:B0-----:R-:W-:-:S04]  /*11c0*/  FFMA R10, R3, R9, 1 ;  /* 0x3f800000030a7423 */ /* 0x001fc80000000009 */
[----:B------:R-:W-:-:S04]  /*11d0*/  FFMA R10, R3, R10, R3 ;  /* 0x0000000a030a7223 */ /* 0x000fc80000000003 */
[----:B------:R-:W-:-:S04]  /*11e0*/  FFMA R3, R0, R10, RZ ;  /* 0x0000000a00037223 */ /* 0x000fc800000000ff */
[----:B------:R-:W-:-:S04]  /*11f0*/  FFMA R6, R9, R3, R0 ;  /* 0x0000000309067223 */ /* 0x000fc80000000000 */
[----:B------:R-:W-:-:S04]  /*1200*/  FFMA R11, R10, R6, R3 ;  /* 0x000000060a0b7223 */ /* 0x000fc80000000003 */
[----:B------:R-:W-:-:S04]  /*1210*/  FFMA R6, R9, R11, R0 ;  /* 0x0000000b09067223 */ /* 0x000fc80000000000 */
[----:B------:R-:W-:-:S05]  /*1220*/  FFMA R0, R10, R6, R11 ;  /* 0x000000060a007223 */ /* 0x000fca000000000b */
[----:B------:R-:W-:-:S04]  /*1230*/  SHF.R.U32.HI R3, RZ, 0x17, R0 ;  /* 0x00000017ff037819 */ /* 0x000fc80000011600 */
[----:B------:R-:W-:-:S05]  /*1240*/  LOP3.LUT R3, R3, 0xff, RZ, 0xc0, !PT ;  /* 0x000000ff03037812 */ /* 0x000fca00078ec0ff */
[----:B------:R-:W-:-:S04]  /*1250*/  IMAD.IADD R7, R3, 0x1, R5 ;  /* 0x0000000103077824 */ /* 0x000fc800078e0205 */
[----:B------:R-:W-:-:S05]  /*1260*/  VIADD R3, R7, 0xffffffff ;  /* 0xffffffff07037836 */ /* 0x000fca0000000000 */
[----:B------:R-:W-:-:S13]  /*1270*/  ISETP.GE.U32.AND P0, PT, R3, 0xfe, PT ;  /* 0x000000fe0300780c */ /* 0x000fda0003f06070 */
[----:B------:R-:W-:Y:S05]  /*1280*/  @!P0 BRA `(.L_x_16) ;  /* 0x0000000000808947 */ /* 0x000fea0003800000 */
[----:B------:R-:W-:-:S13]  /*1290*/  ISETP.GT.AND P0, PT, R7, 0xfe, PT ;  /* 0x000000fe0700780c */ /* 0x000fda0003f04270 */
[----:B------:R-:W-:Y:S05]  /*12a0*/  @P0 BRA `(.L_x_17) ;  /* 0x00000000006c0947 */ /* 0x000fea0003800000 */
[----:B------:R-:W-:-:S13]  /*12b0*/  ISETP.GE.AND P0, PT, R7, 0x1, PT ;  /* 0x000000010700780c */ /* 0x000fda0003f06270 */
[----:B------:R-:W-:Y:S05]  /*12c0*/  @P0 BRA `(.L_x_18) ;  /* 0x0000000000740947 */ /* 0x000fea0003800000 */
[----:B------:R-:W-:Y:S02]  /*12d0*/  ISETP.GE.AND P0, PT, R7, -0x18, PT ;  /* 0xffffffe80700780c */ /* 0x000fe40003f06270 */
[----:B------:R-:W-:-:S11]  /*12e0*/  LOP3.LUT R0, R0, 0x80000000, RZ, 0xc0, !PT ;  /* 0x8000000000007812 */ /* 0x000fd600078ec0ff */
[----:B------:R-:W-:Y:S05]  /*12f0*/  @!P0 BRA `(.L_x_18) ;  /* 0x0000000000688947 */ /* 0x000fea0003800000 */
[CCC-:B------:R-:W-:Y:S01]  /*1300*/  FFMA.RZ R3, R10.reuse, R6.reuse, R11.reuse ;  /* 0x000000060a037223 */ /* 0x1c0fe2000000c00b */
[CCC-:B------:R-:W-:Y:S01]  /*1310*/  FFMA.RM R4, R10.reuse, R6.reuse, R11.reuse ;  /* 0x000000060a047223 */ /* 0x1c0fe2000000400b */
[C---:B------:R-:W-:Y:S02]  /*1320*/  ISETP.NE.AND P2, PT, R7.reuse, RZ, PT ;  /* 0x000000ff0700720c */ /* 0x040fe40003f45270 */
[----:B------:R-:W-:Y:S02]  /*1330*/  ISETP.NE.AND P1, PT, R7, RZ, PT ;  /* 0x000000ff0700720c */ /* 0x000fe40003f25270 */
[----:B------:R-:W-:Y:S01]  /*1340*/  LOP3.LUT R5, R3, 0x7fffff, RZ, 0xc0, !PT ;  /* 0x007fffff03057812 */ /* 0x000fe200078ec0ff */
[----:B------:R-:W-:Y:S01]  /*1350*/  FFMA.RP R3, R10, R6, R11 ;  /* 0x000000060a037223 */ /* 0x000fe2000000800b */
[----:B------:R-:W-:Y:S02]  /*1360*/  VIADD R6, R7, 0x20 ;  /* 0x0000002007067836 */ /* 0x000fe40000000000 */
[----:B------:R-:W-:Y:S01]  /*1370*/  LOP3.LUT R5, R5, 0x800000, RZ, 0xfc, !PT ;  /* 0x0080000005057812 */ /* 0x000fe200078efcff */
[----:B------:R-:W-:Y:S01]  /*1380*/  IMAD.MOV R7, RZ, RZ, -R7 ;  /* 0x000000ffff077224 */ /* 0x000fe200078e0a07 */
[----:B------:R-:W-:-:S02]  /*1390*/  FSETP.NEU.FTZ.AND P0, PT, R3, R4, PT ;  /* 0x000000040300720b */ /* 0x000fc40003f1d000 */
[----:B------:R-:W-:Y:S02]  /*13a0*/  SHF.L.U32 R6, R5, R6, RZ ;  /* 0x0000000605067219 */ /* 0x000fe400000006ff */
[----:B------:R-:W-:Y:S02]  /*13b0*/  SEL R4, R7, RZ, P2 ;  /* 0x000000ff07047207 */ /* 0x000fe40001000000 */
[----:B------:R-:W-:Y:S02]  /*13c0*/  ISETP.NE.AND P1, PT, R6, RZ, P1 ;  /* 0x000000ff0600720c */ /* 0x000fe40000f25270 */
[----:B------:R-:W-:Y:S02]  /*13d0*/  SHF.R.U32.HI R4, RZ, R4, R5 ;  /* 0x00000004ff047219 */ /* 0x000fe40000011605 */
[----:B------:R-:W-:Y:S02]  /*13e0*/  PLOP3.LUT P0, PT, P0, P1, PT, 0xf8, 0x8f ;  /* 0x00000000008f781c */ /* 0x000fe40000703f70 */
[----:B------:R-:W-:-:S02]  /*13f0*/  SHF.R.U32.HI R6, RZ, 0x1, R4 ;  /* 0x00000001ff067819 */ /* 0x000fc40000011604 */
[----:B------:R-:W-:-:S04]  /*1400*/  SEL R3, RZ, 0x1, !P0 ;  /* 0x00000001ff037807 */ /* 0x000fc80004000000 */
[----:B------:R-:W-:-:S04]  /*1410*/  LOP3.LUT R3, R3, 0x1, R6, 0xf8, !PT ;  /* 0x0000000103037812 */ /* 0x000fc800078ef806 */
[----:B------:R-:W-:-:S05]  /*1420*/  LOP3.LUT R3, R3, R4, RZ, 0xc0, !PT ;  /* 0x0000000403037212 */ /* 0x000fca00078ec0ff */
[----:B------:R-:W-:-:S05]  /*1430*/  IMAD.IADD R3, R6, 0x1, R3 ;  /* 0x0000000106037824 */ /* 0x000fca00078e0203 */
[----:B------:R-:W-:Y:S01]  /*1440*/  LOP3.LUT R0, R3, R0, RZ, 0xfc, !PT ;  /* 0x0000000003007212 */ /* 0x000fe200078efcff */
[----:B------:R-:W-:Y:S06]  /*1450*/  BRA `(.L_x_18) ;  /* 0x0000000000107947 */ /* 0x000fec0003800000 */
.L_x_17:
[----:B------:R-:W-:-:S04]  /*1460*/  LOP3.LUT R0, R0, 0x80000000, RZ, 0xc0, !PT ;  /* 0x8000000000007812 */ /* 0x000fc800078ec0ff */
[----:B------:R-:W-:Y:S01]  /*1470*/  LOP3.LUT R0, R0, 0x7f800000, RZ, 0xfc, !PT ;  /* 0x7f80000000007812 */ /* 0x000fe200078efcff */
[----:B------:R-:W-:Y:S06]  /*1480*/  BRA `(.L_x_18) ;  /* 0x0000000000047947 */ /* 0x000fec0003800000 */
.L_x_16:
[----:B------:R-:W-:-:S07]  /*1490*/  IMAD R0, R5, 0x800000, R0 ;  /* 0x0080000005007824 */ /* 0x000fce00078e0200 */
.L_x_18:
[----:B------:R-:W-:Y:S05]  /*14a0*/  BSYNC.RECONVERGENT B2 ;  /* 0x0000000000027941 */ /* 0x000fea0003800200 */
.L_x_15:
[----:B------:R-:W-:Y:S05]  /*14b0*/  BRA `(.L_x_19) ;  /* 0x0000000000207947 */ /* 0x000fea0003800000 */
.L_x_14:
[----:B------:R-:W-:-:S04]  /*14c0*/  LOP3.LUT R0, R7, 0x80000000, R6, 0x48, !PT ;  /* 0x8000000007007812 */ /* 0x000fc800078e4806 */
[----:B------:R-:W-:Y:S01]  /*14d0*/  LOP3.LUT R0, R0, 0x7f800000, RZ, 0xfc, !PT ;  /* 0x7f80000000007812 */ /* 0x000fe200078efcff */
[----:B------:R-:W-:Y:S06]  /*14e0*/  BRA `(.L_x_19) ;  /* 0x0000000000147947 */ /* 0x000fec0003800000 */
.L_x_13:
[----:B------:R-:W-:Y:S01]  /*14f0*/  LOP3.LUT R0, R7, 0x80000000, R6, 0x48, !PT ;  /* 0x8000000007007812 */ /* 0x000fe200078e4806 */
[----:B------:R-:W-:Y:S06]  /*1500*/  BRA `(.L_x_19) ;  /* 0x00000000000c7947 */ /* 0x000fec0003800000 */
.L_x_12:
[----:B------:R-:W0:Y:S01]  /*1510*/  MUFU.RSQ R0, -QNAN ;  /* 0xffc0000000007908 */ /* 0x000e220000001400 */
[----:B------:R-:W-:Y:S05]  /*1520*/  BRA `(.L_x_19) ;  /* 0x0000000000047947 */ /* 0x000fea0003800000 */
.L_x_11:
[----:B------:R-:W-:-:S07]  /*1530*/  FADD.FTZ R0, R0, R3 ;  /* 0x0000000300007221 */ /* 0x000fce0000010000 */
.L_x_19:
[----:B------:R-:W-:Y:S05]  /*1540*/  BSYNC.RECONVERGENT B1 ;  /* 0x0000000000017941 */ /* 0x000fea0003800200 */
.L_x_9:
[----:B------:R-:W-:-:S04]  /*1550*/  IMAD.MOV.U32 R3, RZ, RZ, 0x0 ;  /* 0x00000000ff037424 */ /* 0x000fc800078e00ff */
[----:B0-----:R-:W-:Y:S05]  /*1560*/  RET.REL.NODEC R2 `(_Z6updatePfS_S_ii) ;  /* 0xffffffe802a47950 */ /* 0x001fea0003c3ffff */
.L_x_20:
[----:B------:R-:W-:-:S00]  /*1570*/  BRA `(.L_x_20) ;  /* 0xfffffffc00fc7947 */ /* 0x000fc0000383ffff */
[----:B------:R-:W-:-:S00]  /*1580*/  NOP ;  /* 0x0000000000007918 */ /* 0x000fc00000000000 */
[----:B------:R-:W-:-:S00]  /*1590*/  NOP ;  /* 0x0000000000007918 */ /* 0x000fc00000000000 */
[----:B------:R-:W-:-:S00]  /*15a0*/  NOP ;  /* 0x0000000000007918 */ /* 0x000fc00000000000 */
[----:B------:R-:W-:-:S00]  /*15b0*/  NOP ;  /* 0x0000000000007918 */ /* 0x000fc00000000000 */
[----:B------:R-:W-:-:S00]  /*15c0*/  NOP ;  /* 0x0000000000007918 */ /* 0x000fc00000000000 */
[----:B------:R-:W-:-:S00]  /*15d0*/  NOP ;  /* 0x0000000000007918 */ /* 0x000fc00000000000 */
[----:B------:R-:W-:-:S00]  /*15e0*/  NOP ;  /* 0x0000000000007918 */ /* 0x000fc00000000000 */
[----:B------:R-:W-:-:S00]  /*15f0*/  NOP ;  /* 0x0000000000007918 */ /* 0x000fc00000000000 */
.L_x_21:


//--------------------- .nv.global.init           --------------------------
	.section	.nv.global.init,"aw",@progbits
	.align	4
.nv.global.init:
	.type		__cudart_i2opi_f,@object
	.size		__cudart_i2opi_f,($str - __cudart_i2opi_f)
__cudart_i2opi_f:
        /*0000*/ 	.byte	0x41, 0x90, 0x43, 0x3c, 0x99, 0x95, 0x62, 0xdb, 0xc0, 0xdd, 0x34, 0xf5, 0xd1, 0x57, 0x27, 0xfc
        /*0010*/ 	.byte	0x29, 0x15, 0x44, 0x4e, 0x6e, 0x83, 0xf9, 0xa2
	.type		$str,@object
	.size		$str,(.L_0 - $str)
$str:
        /*0018*/ 	.byte	0x55, 0x70, 0x64, 0x61, 0x74, 0x69, 0x6e, 0x67, 0x20, 0x61, 0x6c, 0x6c, 0x20, 0x70, 0x6f, 0x69
        /*0028*/ 	.byte	0x6e, 0x74, 0x73, 0x20, 0x66, 0x6f, 0x72, 0x20, 0x61, 0x6c, 0x6c, 0x20, 0x74, 0x69, 0x6d, 0x65
        /*0038*/ 	.byte	0x20, 0x73, 0x74, 0x65, 0x70, 0x73, 0x2e, 0x2e, 0x2e, 0x0a, 0x00
.L_0:


//--------------------- .nv.shared.reserved.0     --------------------------
	.section	.nv.shared.reserved.0,"aw",@nobits
	.weak		__nv_reservedSMEM_offset_0_alias
	.size		__nv_reservedSMEM_offset_0_alias, 0, 64
	.other		__nv_reservedSMEM_offset_0_alias,@"STO_CUDA_RESERVED_SHARED STV_DEFAULT"
__nv_reservedSMEM_offset_0_alias:
	.zero		0
	.zero		64


//--------------------- .nv.constant0._Z6updatePfS_S_ii --------------------------
	.section	.nv.constant0._Z6updatePfS_S_ii,"a",@progbits
	.sectionflags	@""
	.align	4
.nv.constant0._Z6updatePfS_S_ii:
	.zero		928


//--------------------- SYMBOLS --------------------------

	.type		.nv.reservedSmem.offset0,@object
	.size		.nv.reservedSmem.offset0,0x4
	.type		vprintf,@function
